//
// Generated by NVIDIA NVVM Compiler
//
// Compiler Build ID: CL-36424714
// Cuda compilation tools, release 13.0, V13.0.88
// Based on NVVM 20.0.0
//

.version 9.0
.target sm_100
.address_size 64

	// .globl	_Z13GPUGameOfLifePiii
// _ZZ13GPUGameOfLifePiiiE5s_arr has been demoted

.visible .entry _Z13GPUGameOfLifePiii(
	.param .u64 .ptr .align 1 _Z13GPUGameOfLifePiii_param_0,
	.param .u32 _Z13GPUGameOfLifePiii_param_1,
	.param .u32 _Z13GPUGameOfLifePiii_param_2
)
{
	.reg .pred 	%p<53>;
	.reg .b32 	%r<74>;
	.reg .b64 	%rd<7>;
	// demoted variable
	.shared .align 4 .b8 _ZZ13GPUGameOfLifePiiiE5s_arr[400];
	ld.param.u64 	%rd2, [_Z13GPUGameOfLifePiii_param_0];
	ld.param.u32 	%r28, [_Z13GPUGameOfLifePiii_param_1];
	ld.param.u32 	%r29, [_Z13GPUGameOfLifePiii_param_2];
	cvta.to.global.u64 	%rd3, %rd2;
	mov.u32 	%r1, %tid.x;
	div.u32 	%r3, %r1, %r28;
	mul.lo.s32 	%r31, %r3, %r28;
	sub.s32 	%r2, %r1, %r31;
	mad.lo.s32 	%r32, %r3, %r29, %r2;
	mul.wide.s32 	%rd4, %r32, 4;
	add.s64 	%rd5, %rd3, %rd4;
	ld.global.u32 	%r4, [%rd5];
	add.s32 	%r33, %r2, -1;
	add.s32 	%r34, %r3, -1;
	mul.wide.s32 	%rd6, %r1, 4;
	add.s64 	%rd1, %rd3, %rd6;
	ld.global.u32 	%r35, [%rd1];
	shl.b32 	%r36, %r1, 2;
	mov.u32 	%r37, _ZZ13GPUGameOfLifePiiiE5s_arr;
	add.s32 	%r5, %r37, %r36;
	st.shared.u32 	[%r5], %r35;
	bar.sync 	0;
	setp.gt.s32 	%p1, %r2, %r28;
	or.b32  	%r38, %r34, %r33;
	setp.lt.s32 	%p2, %r38, 0;
	setp.gt.s32 	%p3, %r3, %r29;
	or.pred  	%p4, %p3, %p1;
	sub.s32 	%r39, %r1, %r28;
	shl.b32 	%r40, %r39, 2;
	add.s32 	%r6, %r37, %r40;
	mov.b32 	%r66, 0;
	or.pred  	%p5, %p4, %p2;
	@%p5 bra 	$L__BB0_2;
	ld.shared.u32 	%r41, [%r6+-4];
	setp.eq.s32 	%p6, %r41, 1;
	selp.u32 	%r66, 1, 0, %p6;
$L__BB0_2:
	setp.gt.s32 	%p7, %r2, %r28;
	setp.eq.s32 	%p8, %r2, 0;
	setp.ge.s32 	%p9, %r3, %r29;
	or.pred  	%p10, %p9, %p8;
	or.pred  	%p11, %p10, %p7;
	@%p11 bra 	$L__BB0_4;
	ld.shared.u32 	%r42, [%r5+-4];
	setp.eq.s32 	%p12, %r42, 1;
	selp.u32 	%r43, 1, 0, %p12;
	add.s32 	%r66, %r66, %r43;
$L__BB0_4:
	setp.eq.s32 	%p13, %r2, 0;
	setp.gt.s32 	%p14, %r2, %r28;
	add.s32 	%r11, %r3, 1;
	setp.ge.s32 	%p15, %r11, %r29;
	or.pred  	%p16, %p14, %p15;
	shl.b32 	%r45, %r28, 2;
	add.s32 	%r12, %r5, %r45;
	or.pred  	%p17, %p13, %p16;
	@%p17 bra 	$L__BB0_6;
	ld.shared.u32 	%r46, [%r12+-4];
	setp.eq.s32 	%p18, %r46, 1;
	selp.u32 	%r47, 1, 0, %p18;
	add.s32 	%r66, %r66, %r47;
$L__BB0_6:
	setp.gt.s32 	%p19, %r3, %r29;
	setp.ge.s32 	%p20, %r2, %r28;
	setp.gt.u32 	%p21, %r28, %r1;
	or.pred  	%p22, %p19, %p21;
	or.pred  	%p23, %p22, %p20;
	@%p23 bra 	$L__BB0_8;
	ld.shared.u32 	%r48, [%r6];
	setp.eq.s32 	%p24, %r48, 1;
	selp.u32 	%r49, 1, 0, %p24;
	add.s32 	%r66, %r66, %r49;
$L__BB0_8:
	setp.ge.s32 	%p25, %r2, %r28;
	setp.ge.s32 	%p26, %r11, %r29;
	or.pred  	%p27, %p25, %p26;
	@%p27 bra 	$L__BB0_10;
	ld.shared.u32 	%r50, [%r12];
	setp.eq.s32 	%p28, %r50, 1;
	selp.u32 	%r51, 1, 0, %p28;
	add.s32 	%r66, %r66, %r51;
$L__BB0_10:
	setp.gt.u32 	%p29, %r28, %r1;
	setp.le.s32 	%p30, %r3, %r29;
	add.s32 	%r19, %r2, 1;
	setp.lt.s32 	%p31, %r19, %r28;
	and.pred  	%p32, %p31, %p30;
	not.pred 	%p34, %p32;
	or.pred  	%p35, %p29, %p34;
	@%p35 bra 	$L__BB0_12;
	ld.shared.u32 	%r52, [%r6+4];
	setp.eq.s32 	%p36, %r52, 1;
	selp.u32 	%r53, 1, 0, %p36;
	add.s32 	%r66, %r66, %r53;
$L__BB0_12:
	setp.ge.s32 	%p37, %r19, %r28;
	setp.ge.s32 	%p38, %r3, %r29;
	or.pred  	%p39, %p37, %p38;
	@%p39 bra 	$L__BB0_14;
	ld.shared.u32 	%r54, [%r5+4];
	setp.eq.s32 	%p40, %r54, 1;
	selp.u32 	%r55, 1, 0, %p40;
	add.s32 	%r66, %r66, %r55;
$L__BB0_14:
	setp.ge.s32 	%p41, %r19, %r28;
	setp.ge.s32 	%p42, %r11, %r29;
	or.pred  	%p43, %p41, %p42;
	@%p43 bra 	$L__BB0_16;
	ld.shared.u32 	%r56, [%r12+4];
	setp.eq.s32 	%p44, %r56, 1;
	selp.u32 	%r57, 1, 0, %p44;
	add.s32 	%r66, %r66, %r57;
$L__BB0_16:
	setp.eq.s32 	%p45, %r4, 1;
	setp.lt.u32 	%p46, %r66, 2;
	and.pred  	%p47, %p45, %p46;
	mov.b32 	%r73, 0;
	@%p47 bra 	$L__BB0_19;
	setp.eq.s32 	%p48, %r4, 0;
	and.b32  	%r62, %r66, -2;
	setp.eq.s32 	%p49, %r62, 2;
	and.pred  	%p50, %p48, %p49;
	mov.b32 	%r73, 1;
	@%p50 bra 	$L__BB0_19;
	setp.eq.s32 	%p51, %r4, 1;
	setp.gt.u32 	%p52, %r66, 3;
	selp.b32 	%r64, 0, %r4, %p52;
	selp.b32 	%r73, %r64, %r4, %p51;
$L__BB0_19:
	bar.sync 	0;
	st.global.u32 	[%rd1], %r73;
	ret;

}


// ===== COMPILED SASS (sm_100) =====

	.target	sm_100

	.elftype	@"ET_EXEC"


//--------------------- .note.nv.tkinfo           --------------------------
	.section	.note.nv.tkinfo,"",@"SHT_NOTE"
	.sectionflags	@"SHF_NOTE_NV_TKINFO"
	.tkinfo
        /*0018*/ 	.word	0x00000002
        /*0030*/ 	.string	""
        /*0030*/ 	.string	"ptxas"
        /*0030*/ 	.string	"Cuda compilation tools, release 13.0, V13.0.88"
        /*0030*/ 	.string	"Build cuda_13.0.r13.0/compiler.36424714_0"
        /*0030*/ 	.string	"-arch sm_100 -m 64 "



//--------------------- .note.nv.cuinfo           --------------------------
	.section	.note.nv.cuinfo,"",@"SHT_NOTE"
	.sectionflags	@"SHF_NOTE_NV_CUINFO"
        /*0018*/ 	.short	0x0002
        /*001a*/ 	.short	0x0064
        /*001c*/ 	.short	0x0082
	.zero		2


//--------------------- .nv.info                  --------------------------
	.section	.nv.info,"",@"SHT_CUDA_INFO"
	.align	4


	//----- nvinfo : EIATTR_REGCOUNT
	.align		4
        /*0000*/ 	.byte	0x04, 0x2f
        /*0002*/ 	.short	(.L_1 - .L_0)
	.align		4
.L_0:
        /*0004*/ 	.word	index@(_Z13GPUGameOfLifePiii)
        /*0008*/ 	.word	0x00000014


	//----- nvinfo : EIATTR_FRAME_SIZE
	.align		4
.L_1:
        /*000c*/ 	.byte	0x04, 0x11
        /*000e*/ 	.short	(.L_3 - .L_2)
	.align		4
.L_2:
        /*0010*/ 	.word	index@(_Z13GPUGameOfLifePiii)
        /*0014*/ 	.word	0x00000000


	//----- nvinfo : EIATTR_MIN_STACK_SIZE
	.align		4
.L_3:
        /*0018*/ 	.byte	0x04, 0x12
        /*001a*/ 	.short	(.L_5 - .L_4)
	.align		4
.L_4:
        /*001c*/ 	.word	index@(_Z13GPUGameOfLifePiii)
        /*0020*/ 	.word	0x00000000
.L_5:


//--------------------- .nv.compat                --------------------------
	.section	.nv.compat,"",@"SHT_CUDA_COMPAT_INFO"
	.align	4
        /*0000*/ 	.byte	0x02, 0x09, 0x00, 0x00, 0x02, 0x02, 0x01, 0x00, 0x02, 0x05, 0x05, 0x00, 0x03, 0x07, 0x01, 0x01
        /*0010*/ 	.byte	0x02, 0x03, 0x00, 0x00, 0x02, 0x06, 0x01, 0x00, 0x04, 0x0b, 0x08, 0x00, 0x09, 0x00, 0x00, 0x00
        /*0020*/ 	.byte	0x00, 0x00, 0x00, 0x00


//--------------------- .nv.info._Z13GPUGameOfLifePiii --------------------------
	.section	.nv.info._Z13GPUGameOfLifePiii,"",@"SHT_CUDA_INFO"
	.sectionflags	@""
	.align	4


	//----- nvinfo : EIATTR_CUDA_API_VERSION
	.align		4
        /*0000*/ 	.byte	0x04, 0x37
        /*0002*/ 	.short	(.L_7 - .L_6)
.L_6:
        /*0004*/ 	.word	0x00000082


	//----- nvinfo : EIATTR_KPARAM_INFO
	.align		4
.L_7:
        /*0008*/ 	.byte	0x04, 0x17
        /*000a*/ 	.short	(.L_9 - .L_8)
.L_8:
        /*000c*/ 	.word	0x00000000
        /*0010*/ 	.short	0x0002
        /*0012*/ 	.short	0x000c
        /*0014*/ 	.byte	0x00, 0xf0, 0x11, 0x00


	//----- nvinfo : EIATTR_KPARAM_INFO
	.align		4
.L_9:
        /*0018*/ 	.byte	0x04, 0x17
        /*001a*/ 	.short	(.L_11 - .L_10)
.L_10:
        /*001c*/ 	.word	0x00000000
        /*0020*/ 	.short	0x0001
        /*0022*/ 	.short	0x0008
        /*0024*/ 	.byte	0x00, 0xf0, 0x11, 0x00


	//----- nvinfo : EIATTR_KPARAM_INFO
	.align		4
.L_11:
        /*0028*/ 	.byte	0x04, 0x17
        /*002a*/ 	.short	(.L_13 - .L_12)
.L_12:
        /*002c*/ 	.word	0x00000000
        /*0030*/ 	.short	0x0000
        /*0032*/ 	.short	0x0000
        /*0034*/ 	.byte	0x00, 0xf5, 0x21, 0x00


	//----- nvinfo : EIATTR_SPARSE_MMA_MASK
	.align		4
.L_13:
        /*0038*/ 	.byte	0x03, 0x50
        /*003a*/ 	.short	0x0000


	//----- nvinfo : EIATTR_MAXREG_COUNT
	.align		4
        /*003c*/ 	.byte	0x03, 0x1b
        /*003e*/ 	.short	0x00ff


	//----- nvinfo : EIATTR_NUM_BARRIERS
	.align		4
        /*0040*/ 	.byte	0x02, 0x4c
        /*0042*/ 	.byte	0x01
	.zero		1


	//----- nvinfo : EIATTR_MERCURY_ISA_VERSION
	.align		4
        /*0044*/ 	.byte	0x03, 0x5f
        /*0046*/ 	.short	0x0101


	//----- nvinfo : EIATTR_VRC_CTA_INIT_COUNT
	.align		4
        /*0048*/ 	.byte	0x02, 0x4a
	.zero		1
	.zero		1


	//----- nvinfo : EIATTR_EXIT_INSTR_OFFSETS
	.align		4
        /*004c*/ 	.byte	0x04, 0x1c
        /*004e*/ 	.short	(.L_15 - .L_14)


	//   ....[0]....
.L_14:
        /*0050*/ 	.word	0x00000760


	//----- nvinfo : EIATTR_CRS_STACK_SIZE
	.align		4
.L_15:
        /*0054*/ 	.byte	0x04, 0x1e
        /*0056*/ 	.short	(.L_17 - .L_16)
.L_16:
        /*0058*/ 	.word	0x00000000


	//----- nvinfo : EIATTR_CBANK_PARAM_SIZE
	.align		4
.L_17:
        /*005c*/ 	.byte	0x03, 0x19
        /*005e*/ 	.short	0x0010


	//----- nvinfo : EIATTR_PARAM_CBANK
	.align		4
        /*0060*/ 	.byte	0x04, 0x0a
        /*0062*/ 	.short	(.L_19 - .L_18)
	.align		4
.L_18:
        /*0064*/ 	.word	index@(.nv.constant0._Z13GPUGameOfLifePiii)
        /*0068*/ 	.short	0x0380
        /*006a*/ 	.short	0x0010


	//----- nvinfo : EIATTR_SW_WAR
	.align		4
.L_19:
        /*006c*/ 	.byte	0x04, 0x36
        /*006e*/ 	.short	(.L_21 - .L_20)
.L_20:
        /*0070*/ 	.word	0x00000008
.L_21:


//--------------------- .nv.callgraph             --------------------------
	.section	.nv.callgraph,"",@"SHT_CUDA_CALLGRAPH"
	.align	4
	.sectionentsize	8
	.align		4
        /*0000*/ 	.word	0x00000000
	.align		4
        /*0004*/ 	.word	0xffffffff
	.align		4
        /*0008*/ 	.word	0x00000000
	.align		4
        /*000c*/ 	.word	0xfffffffe
	.align		4
        /*0010*/ 	.word	0x00000000
	.align		4
        /*0014*/ 	.word	0xfffffffd
	.align		4
        /*0018*/ 	.word	0x00000000
	.align		4
        /*001c*/ 	.word	0xfffffffc


//--------------------- .text._Z13GPUGameOfLifePiii --------------------------
	.section	.text._Z13GPUGameOfLifePiii,"ax",@progbits
	.align	128
        .global         _Z13GPUGameOfLifePiii
        .type           _Z13GPUGameOfLifePiii,@function
        .size           _Z13GPUGameOfLifePiii,(.L_x_3 - _Z13GPUGameOfLifePiii)
        .other          _Z13GPUGameOfLifePiii,@"STO_CUDA_ENTRY STV_DEFAULT"
_Z13GPUGameOfLifePiii:
.text._Z13GPUGameOfLifePiii:
[----:B------:R-:W-:Y:S01]  /*0000*/  LDC R1, c[0x0][0x37c] ;  /* 0x0000df00ff017b82 */ /* 0x000fe20000000800 */
[----:B------:R-:W0:Y:S07]  /*0010*/  S2R R7, SR_TID.X ;  /* 0x0000000000077919 */ /* 0x000e2e0000002100 */
[----:B------:R-:W0:Y:S01]  /*0020*/  LDC.64 R8, c[0x0][0x380] ;  /* 0x0000e000ff087b82 */ /* 0x000e220000000a00 */
[----:B------:R-:W1:Y:S07]  /*0030*/  LDCU.64 UR6, c[0x0][0x358] ;  /* 0x00006b00ff0677ac */ /* 0x000e6e0008000a00 */
[----:B------:R-:W2:Y:S01]  /*0040*/  LDC.64 R4, c[0x0][0x388] ;  /* 0x0000e200ff047b82 */ /* 0x000ea20000000a00 */
[----:B0-----:R-:W-:-:S05]  /*0050*/  IMAD.WIDE R2, R7, 0x4, R8 ;  /* 0x0000000407027825 */ /* 0x001fca00078e0208 */
[----:B-1----:R-:W3:Y:S01]  /*0060*/  LDG.E R10, desc[UR6][R2.64] ;  /* 0x00000006020a7981 */ /* 0x002ee2000c1e1900 */
[----:B--2---:R-:W0:Y:S01]  /*0070*/  I2F.U32.RP R6, R4 ;  /* 0x0000000400067306 */ /* 0x004e220000209000 */
[----:B------:R-:W-:-:S07]  /*0080*/  ISETP.NE.U32.AND P2, PT, R4, RZ, PT ;  /* 0x000000ff0400720c */ /* 0x000fce0003f45070 */
[----:B0-----:R-:W0:Y:S02]  /*0090*/  MUFU.RCP R6, R6 ;  /* 0x0000000600067308 */ /* 0x001e240000001000 */
[----:B0-----:R-:W-:-:S06]  /*00a0*/  VIADD R12, R6, 0xffffffe ;  /* 0x0ffffffe060c7836 */ /* 0x001fcc0000000000 */
[----:B------:R0:W1:Y:S02]  /*00b0*/  F2I.FTZ.U32.TRUNC.NTZ R13, R12 ;  /* 0x0000000c000d7305 */ /* 0x000064000021f000 */
[----:B0-----:R-:W-:Y:S02]  /*00c0*/  IMAD.MOV.U32 R12, RZ, RZ, RZ ;  /* 0x000000ffff0c7224 */ /* 0x001fe400078e00ff */
[----:B-1----:R-:W-:-:S04]  /*00d0*/  IMAD.MOV R11, RZ, RZ, -R13 ;  /* 0x000000ffff0b7224 */ /* 0x002fc800078e0a0d */
[----:B------:R-:W-:-:S04]  /*00e0*/  IMAD R11, R11, R4, RZ ;  /* 0x000000040b0b7224 */ /* 0x000fc800078e02ff */
[----:B------:R-:W-:-:S06]  /*00f0*/  IMAD.HI.U32 R0, R13, R11, R12 ;  /* 0x0000000b0d007227 */ /* 0x000fcc00078e000c */
[----:B------:R-:W-:-:S04]  /*0100*/  IMAD.HI.U32 R0, R0, R7, RZ ;  /* 0x0000000700007227 */ /* 0x000fc800078e00ff */
[----:B------:R-:W-:-:S04]  /*0110*/  IMAD.MOV R11, RZ, RZ, -R0 ;  /* 0x000000ffff0b7224 */ /* 0x000fc800078e0a00 */
[----:B------:R-:W-:-:S05]  /*0120*/  IMAD R11, R4, R11, R7 ;  /* 0x0000000b040b7224 */ /* 0x000fca00078e0207 */
[----:B------:R-:W-:-:S13]  /*0130*/  ISETP.GE.U32.AND P0, PT, R11, R4, PT ;  /* 0x000000040b00720c */ /* 0x000fda0003f06070 */
[----:B------:R-:W-:Y:S02]  /*0140*/  @P0 IMAD.IADD R11, R11, 0x1, -R4 ;  /* 0x000000010b0b0824 */ /* 0x000fe400078e0a04 */
[----:B------:R-:W-:-:S03]  /*0150*/  @P0 VIADD R0, R0, 0x1 ;  /* 0x0000000100000836 */ /* 0x000fc60000000000 */
[----:B------:R-:W-:-:S13]  /*0160*/  ISETP.GE.U32.AND P1, PT, R11, R4, PT ;  /* 0x000000040b00720c */ /* 0x000fda0003f26070 */
[----:B------:R-:W-:Y:S01]  /*0170*/  @P1 VIADD R0, R0, 0x1 ;  /* 0x0000000100001836 */ /* 0x000fe20000000000 */
[----:B------:R-:W-:-:S05]  /*0180*/  @!P2 LOP3.LUT R0, RZ, R4, RZ, 0x33, !PT ;  /* 0x00000004ff00a212 */ /* 0x000fca00078e33ff */
[----:B------:R-:W-:-:S04]  /*0190*/  IMAD.MOV R11, RZ, RZ, -R0 ;  /* 0x000000ffff0b7224 */ /* 0x000fc800078e0a00 */
[----:B------:R-:W-:-:S04]  /*01a0*/  IMAD R11, R4, R11, R7 ;  /* 0x0000000b040b7224 */ /* 0x000fc800078e0207 */
[----:B------:R-:W-:-:S04]  /*01b0*/  IMAD R13, R0, R5, R11 ;  /* 0x00000005000d7224 */ /* 0x000fc800078e020b */
[----:B------:R-:W-:-:S05]  /*01c0*/  IMAD.WIDE R8, R13, 0x4, R8 ;  /* 0x000000040d087825 */ /* 0x000fca00078e0208 */
[----:B------:R0:W2:Y:S01]  /*01d0*/  LDG.E R6, desc[UR6][R8.64] ;  /* 0x0000000608067981 */ /* 0x0000a2000c1e1900 */
[----:B------:R-:W1:Y:S01]  /*01e0*/  S2UR UR5, SR_CgaCtaId ;  /* 0x00000000000579c3 */ /* 0x000e620000008800 */
[----:B------:R-:W-:Y:S01]  /*01f0*/  UMOV UR4, 0x400 ;  /* 0x0000040000047882 */ /* 0x000fe20000000000 */
[C---:B------:R-:W-:Y:S01]  /*0200*/  VIADD R13, R0.reuse, 0xffffffff ;  /* 0xffffffff000d7836 */ /* 0x040fe20000000000 */
[CC--:B------:R-:W-:Y:S01]  /*0210*/  ISETP.GT.AND P0, PT, R11.reuse, R4.reuse, PT ;  /* 0x000000040b00720c */ /* 0x0c0fe20003f04270 */
[----:B------:R-:W-:Y:S01]  /*0220*/  VIADD R12, R11, 0xffffffff ;  /* 0xffffffff0b0c7836 */ /* 0x000fe20000000000 */
[----:B------:R-:W-:Y:S01]  /*0230*/  ISETP.GE.U32.AND P3, PT, R7, R4, PT ;  /* 0x000000040700720c */ /* 0x000fe20003f66070 */
[C---:B------:R-:W-:Y:S01]  /*0240*/  VIADD R14, R0.reuse, 0x1 ;  /* 0x00000001000e7836 */ /* 0x040fe20000000000 */
[-C--:B------:R-:W-:Y:S01]  /*0250*/  ISETP.GT.OR P0, PT, R0, R5.reuse, P0 ;  /* 0x000000050000720c */ /* 0x080fe20000704670 */
[----:B------:R-:W-:Y:S01]  /*0260*/  VIADD R17, R11, 0x1 ;  /* 0x000000010b117836 */ /* 0x000fe20000000000 */
[----:B------:R-:W-:Y:S01]  /*0270*/  LOP3.LUT R12, R13, R12, RZ, 0xfc, !PT ;  /* 0x0000000c0d0c7212 */ /* 0x000fe200078efcff */
[----:B0-----:R-:W-:Y:S01]  /*0280*/  IMAD.IADD R8, R7, 0x1, -R4 ;  /* 0x0000000107087824 */ /* 0x001fe200078e0a04 */
[----:B------:R-:W-:Y:S01]  /*0290*/  ISETP.GE.AND P1, PT, R14, R5, PT ;  /* 0x000000050e00720c */ /* 0x000fe20003f26270 */
[----:B------:R-:W-:Y:S01]  /*02a0*/  BSSY.RECONVERGENT B0, `(.L_x_0) ;  /* 0x0000049000007945 */ /* 0x000fe20003800200 */
[----:B------:R-:W-:-:S02]  /*02b0*/  ISETP.LT.OR P4, PT, R12, RZ, P0 ;  /* 0x000000ff0c00720c */ /* 0x000fc40000781670 */
[C---:B------:R-:W-:Y:S02]  /*02c0*/  ISETP.NE.AND P0, PT, R11.reuse, RZ, PT ;  /* 0x000000ff0b00720c */ /* 0x040fe40003f05270 */
[CC--:B------:R-:W-:Y:S02]  /*02d0*/  ISETP.GT.OR P2, PT, R11.reuse, R4.reuse, P1 ;  /* 0x000000040b00720c */ /* 0x0c0fe40000f44670 */
[CC--:B------:R-:W-:Y:S02]  /*02e0*/  ISETP.GE.OR P0, PT, R0.reuse, R5.reuse, !P0 ;  /* 0x000000050000720c */ /* 0x0c0fe40004706670 */
[C---:B------:R-:W-:Y:S02]  /*02f0*/  ISETP.EQ.OR P2, PT, R11.reuse, RZ, P2 ;  /* 0x000000ff0b00720c */ /* 0x040fe40001742670 */
[----:B------:R-:W-:Y:S01]  /*0300*/  ISETP.GT.OR P0, PT, R11, R4, P0 ;  /* 0x000000040b00720c */ /* 0x000fe20000704670 */
[----:B-1----:R-:W-:Y:S01]  /*0310*/  ULEA UR4, UR5, UR4, 0x18 ;  /* 0x0000000405047291 */ /* 0x002fe2000f8ec0ff */
[----:B------:R-:W-:-:S02]  /*0320*/  ISETP.GT.OR P3, PT, R0, R5, !P3 ;  /* 0x000000050000720c */ /* 0x000fc40005f64670 */
[CC--:B------:R-:W-:Y:S02]  /*0330*/  ISETP.GE.OR P6, PT, R11.reuse, R4.reuse, P1 ;  /* 0x000000040b00720c */ /* 0x0c0fe40000fc6670 */
[-C--:B------:R-:W-:Y:S02]  /*0340*/  ISETP.GE.OR P3, PT, R11, R4.reuse, P3 ;  /* 0x000000040b00720c */ /* 0x080fe40001f66670 */
[----:B------:R-:W-:Y:S02]  /*0350*/  LEA R9, R7, UR4, 0x2 ;  /* 0x0000000407097c11 */ /* 0x000fe4000f8e10ff */
[----:B------:R-:W-:Y:S02]  /*0360*/  LEA R8, R8, UR4, 0x2 ;  /* 0x0000000408087c11 */ /* 0x000fe4000f8e10ff */
[----:B------:R-:W-:Y:S01]  /*0370*/  ISETP.GE.OR P1, PT, R17, R4, P1 ;  /* 0x000000041100720c */ /* 0x000fe20000f26670 */
[----:B------:R-:W-:Y:S01]  /*0380*/  IMAD R14, R4, 0x4, R9 ;  /* 0x00000004040e7824 */ /* 0x000fe200078e0209 */
[----:B---3--:R0:W-:Y:S01]  /*0390*/  STS [R9], R10 ;  /* 0x0000000a09007388 */ /* 0x0081e20000000800 */
[----:B------:R-:W-:Y:S01]  /*03a0*/  BAR.SYNC.DEFER_BLOCKING 0x0 ;  /* 0x0000000000007b1d */ /* 0x000fe20000010000 */
[----:B0-----:R-:W-:-:S05]  /*03b0*/  HFMA2 R10, -RZ, RZ, 0, 0 ;  /* 0x00000000ff0a7431 */ /* 0x001fca00000001ff */
[----:B------:R-:W0:Y:S04]  /*03c0*/  @!P4 LDS R12, [R8+-0x4] ;  /* 0xfffffc00080cc984 */ /* 0x000e280000000800 */
[----:B------:R-:W1:Y:S04]  /*03d0*/  @!P0 LDS R13, [R9+-0x4] ;  /* 0xfffffc00090d8984 */ /* 0x000e680000000800 */
[----:B------:R-:W3:Y:S04]  /*03e0*/  @!P2 LDS R15, [R14+-0x4] ;  /* 0xfffffc000e0fa984 */ /* 0x000ee80000000800 */
[----:B------:R-:W-:Y:S04]  /*03f0*/  @!P6 LDS R11, [R14] ;  /* 0x000000000e0be984 */ /* 0x000fe80000000800 */
[----:B------:R-:W-:Y:S01]  /*0400*/  @!P1 LDS R14, [R14+0x4] ;  /* 0x000004000e0e9984 */ /* 0x000fe20000000800 */
[----:B0-----:R-:W-:-:S03]  /*0410*/  @!P4 ISETP.NE.AND P5, PT, R12, 0x1, PT ;  /* 0x000000010c00c80c */ /* 0x001fc60003fa5270 */
[----:B------:R-:W0:Y:S01]  /*0420*/  @!P3 LDS R12, [R8] ;  /* 0x00000000080cb984 */ /* 0x000e220000000800 */
[----:B------:R-:W-:Y:S02]  /*0430*/  @!P4 SEL R10, RZ, 0x1, P5 ;  /* 0x00000001ff0ac807 */ /* 0x000fe40002800000 */
[----:B-1----:R-:W-:Y:S02]  /*0440*/  ISETP.NE.AND P4, PT, R13, 0x1, !P0 ;  /* 0x000000010d00780c */ /* 0x002fe40004785270 */
[----:B------:R-:W-:-:S04]  /*0450*/  ISETP.GT.AND P5, PT, R0, R5, PT ;  /* 0x000000050000720c */ /* 0x000fc80003fa4270 */
[----:B------:R-:W-:-:S04]  /*0460*/  ISETP.LT.AND P5, PT, R17, R4, !P5 ;  /* 0x000000041100720c */ /* 0x000fc80006fa1270 */
[-C--:B------:R-:W-:Y:S01]  /*0470*/  ISETP.LT.U32.OR P5, PT, R7, R4.reuse, !P5 ;  /* 0x000000040700720c */ /* 0x080fe20006fa1470 */
[----:B------:R-:W-:Y:S02]  /*0480*/  @!P0 VIADD R7, R10, 0x1 ;  /* 0x000000010a078836 */ /* 0x000fe40000000000 */
[----:B------:R-:W-:Y:S01]  /*0490*/  @P4 IMAD.MOV R7, RZ, RZ, R10 ;  /* 0x000000ffff074224 */ /* 0x000fe200078e020a */
[----:B------:R-:W-:Y:S01]  /*04a0*/  ISETP.GE.AND P4, PT, R0, R5, PT ;  /* 0x000000050000720c */ /* 0x000fe20003f86270 */
[----:B------:R-:W-:Y:S02]  /*04b0*/  IMAD.MOV.U32 R5, RZ, RZ, RZ ;  /* 0x000000ffff057224 */ /* 0x000fe400078e00ff */
[----:B------:R-:W-:Y:S01]  /*04c0*/  @!P0 IMAD.MOV.U32 R10, RZ, RZ, R7 ;  /* 0x000000ffff0a8224 */ /* 0x000fe200078e0007 */
[----:B------:R-:W-:Y:S02]  /*04d0*/  ISETP.GE.OR P4, PT, R17, R4, P4 ;  /* 0x000000041100720c */ /* 0x000fe40002786670 */
[----:B---3--:R-:W-:Y:S01]  /*04e0*/  ISETP.NE.AND P0, PT, R15, 0x1, !P2 ;  /* 0x000000010f00780c */ /* 0x008fe20005705270 */
[----:B------:R-:W-:-:S02]  /*04f0*/  @!P2 VIADD R0, R10, 0x1 ;  /* 0x000000010a00a836 */ /* 0x000fc40000000000 */
[----:B------:R-:W1:Y:S08]  /*0500*/  @!P5 LDS R8, [R8+0x4] ;  /* 0x000004000808d984 */ /* 0x000e700000000800 */
[----:B------:R-:W3:Y:S02]  /*0510*/  @!P4 LDS R9, [R9+0x4] ;  /* 0x000004000909c984 */ /* 0x000ee40000000800 */
[----:B------:R-:W-:Y:S01]  /*0520*/  @P0 IMAD.MOV R0, RZ, RZ, R10 ;  /* 0x000000ffff000224 */ /* 0x000fe200078e020a */
[----:B0-----:R-:W-:-:S03]  /*0530*/  ISETP.NE.AND P0, PT, R12, 0x1, !P3 ;  /* 0x000000010c00780c */ /* 0x001fc60005f05270 */
[----:B------:R-:W-:Y:S01]  /*0540*/  @!P2 IMAD.MOV.U32 R10, RZ, RZ, R0 ;  /* 0x000000ffff0aa224 */ /* 0x000fe200078e0000 */
[----:B------:R-:W-:-:S03]  /*0550*/  ISETP.NE.AND P2, PT, R11, 0x1, !P6 ;  /* 0x000000010b00780c */ /* 0x000fc60007745270 */
[----:B------:R-:W-:-:S06]  /*0560*/  @!P3 VIADD R0, R10, 0x1 ;  /* 0x000000010a00b836 */ /* 0x000fcc0000000000 */
[----:B------:R-:W-:-:S05]  /*0570*/  @P0 IADD3 R0, PT, PT, R10, RZ, RZ ;  /* 0x000000ff0a000210 */ /* 0x000fca0007ffe0ff */
[----:B------:R-:W-:-:S04]  /*0580*/  @!P3 IMAD.MOV.U32 R10, RZ, RZ, R0 ;  /* 0x000000ffff0ab224 */ /* 0x000fc800078e0000 */
[----:B------:R-:W-:Y:S02]  /*0590*/  @!P6 VIADD R0, R10, 0x1 ;  /* 0x000000010a00e836 */ /* 0x000fe40000000000 */
[----:B------:R-:W-:Y:S01]  /*05a0*/  @P2 IMAD.MOV R0, RZ, RZ, R10 ;  /* 0x000000ffff002224 */ /* 0x000fe200078e020a */
[----:B-1----:R-:W-:-:S03]  /*05b0*/  ISETP.NE.AND P0, PT, R8, 0x1, !P5 ;  /* 0x000000010800780c */ /* 0x002fc60006f05270 */
[----:B------:R-:W-:-:S04]  /*05c0*/  @!P6 IMAD.MOV.U32 R10, RZ, RZ, R0 ;  /* 0x000000ffff0ae224 */ /* 0x000fc800078e0000 */
[----:B------:R-:W-:Y:S01]  /*05d0*/  @!P5 VIADD R0, R10, 0x1 ;  /* 0x000000010a00d836 */ /* 0x000fe20000000000 */
[----:B---3--:R-:W-:-:S05]  /*05e0*/  ISETP.NE.AND P2, PT, R9, 0x1, !P4 ;  /* 0x000000010900780c */ /* 0x008fca0006745270 */
[----:B------:R-:W-:Y:S01]  /*05f0*/  @P0 IMAD.MOV R0, RZ, RZ, R10 ;  /* 0x000000ffff000224 */ /* 0x000fe200078e020a */
[----:B------:R-:W-:-:S03]  /*0600*/  ISETP.NE.AND P0, PT, R14, 0x1, !P1 ;  /* 0x000000010e00780c */ /* 0x000fc60004f05270 */
[----:B------:R-:W-:-:S04]  /*0610*/  @!P5 IMAD.MOV.U32 R10, RZ, RZ, R0 ;  /* 0x000000ffff0ad224 */ /* 0x000fc800078e0000 */
[C---:B------:R-:W-:Y:S01]  /*0620*/  @!P4 VIADD R0, R10.reuse, 0x1 ;  /* 0x000000010a00c836 */ /* 0x040fe20000000000 */
[----:B------:R-:W-:-:S05]  /*0630*/  @P2 IADD3 R0, PT, PT, R10, RZ, RZ ;  /* 0x000000ff0a002210 */ /* 0x000fca0007ffe0ff */
[----:B------:R-:W-:-:S04]  /*0640*/  @!P4 IMAD.MOV.U32 R10, RZ, RZ, R0 ;  /* 0x000000ffff0ac224 */ /* 0x000fc800078e0000 */
[----:B------:R-:W-:Y:S02]  /*0650*/  @!P1 VIADD R0, R10, 0x1 ;  /* 0x000000010a009836 */ /* 0x000fe40000000000 */
[----:B------:R-:W-:-:S04]  /*0660*/  @P0 IMAD.MOV R0, RZ, RZ, R10 ;  /* 0x000000ffff000224 */ /* 0x000fc800078e020a */
[----:B------:R-:W-:Y:S01]  /*0670*/  @!P1 IMAD.MOV.U32 R10, RZ, RZ, R0 ;  /* 0x000000ffff0a9224 */ /* 0x000fe200078e0000 */
[----:B--2---:R-:W-:-:S04]  /*0680*/  ISETP.EQ.AND P1, PT, R6, 0x1, PT ;  /* 0x000000010600780c */ /* 0x004fc80003f22270 */
[----:B------:R-:W-:-:S13]  /*0690*/  ISETP.GE.U32.AND P0, PT, R10, 0x2, PT ;  /* 0x000000020a00780c */ /* 0x000fda0003f06070 */
[----:B------:R-:W-:Y:S05]  /*06a0*/  @!P0 BRA P1, `(.L_x_1) ;  /* 0x0000000000208947 */ /* 0x000fea0000800000 */
[----:B------:R-:W-:Y:S01]  /*06b0*/  LOP3.LUT R0, R10, 0xfffffffe, RZ, 0xc0, !PT ;  /* 0xfffffffe0a007812 */ /* 0x000fe200078ec0ff */
[----:B------:R-:W-:-:S03]  /*06c0*/  IMAD.MOV.U32 R5, RZ, RZ, 0x1 ;  /* 0x00000001ff057424 */ /* 0x000fc600078e00ff */
[----:B------:R-:W-:-:S04]  /*06d0*/  ISETP.NE.AND P0, PT, R0, 0x2, PT ;  /* 0x000000020000780c */ /* 0x000fc80003f05270 */
[----:B------:R-:W-:-:S04]  /*06e0*/  ISETP.EQ.AND P0, PT, R6, RZ, !P0 ;  /* 0x000000ff0600720c */ /* 0x000fc80004702270 */
[----:B------:R-:W-:-:S09]  /*06f0*/  ISETP.NE.OR P2, PT, R6, 0x1, P0 ;  /* 0x000000010600780c */ /* 0x000fd20000745670 */
[----:B------:R-:W-:-:S04]  /*0700*/  @!P0 ISETP.GT.U32.AND P1, PT, R10, 0x3, PT ;  /* 0x000000030a00880c */ /* 0x000fc80003f24070 */
[----:B------:R-:W-:-:S05]  /*0710*/  @!P2 SEL R6, R6, RZ, !P1 ;  /* 0x000000ff0606a207 */ /* 0x000fca0004800000 */
[----:B------:R-:W-:-:S07]  /*0720*/  @!P0 IMAD.MOV.U32 R5, RZ, RZ, R6 ;  /* 0x000000ffff058224 */ /* 0x000fce00078e0006 */
.L_x_1:
[----:B------:R-:W-:Y:S05]  /*0730*/  BSYNC.RECONVERGENT B0 ;  /* 0x0000000000007941 */ /* 0x000fea0003800200 */
.L_x_0:
[----:B------:R-:W-:Y:S06]  /*0740*/  BAR.SYNC.DEFER_BLOCKING 0x0 ;  /* 0x0000000000007b1d */ /* 0x000fec0000010000 */
[----:B------:R-:W-:Y:S01]  /*0750*/  STG.E desc[UR6][R2.64], R5 ;  /* 0x0000000502007986 */ /* 0x000fe2000c101906 */
[----:B------:R-:W-:Y:S05]  /*0760*/  EXIT ;  /* 0x000000000000794d */ /* 0x000fea0003800000 */
.L_x_2:
[----:B------:R-:W-:-:S00]  /*0770*/  BRA `(.L_x_2) ;  /* 0xfffffffc00fc7947 */ /* 0x000fc0000383ffff */
[----:B------:R-:W-:-:S00]  /*0780*/  NOP ;  /* 0x0000000000007918 */ /* 0x000fc00000000000 */
[----:B------:R-:W-:-:S00]  /*0790*/  NOP ;  /* 0x0000000000007918 */ /* 0x000fc00000000000 */
[----:B------:R-:W-:-:S00]  /*07a0*/  NOP ;  /* 0x0000000000007918 */ /* 0x000fc00000000000 */
[----:B------:R-:W-:-:S00]  /*07b0*/  NOP ;  /* 0x0000000000007918 */ /* 0x000fc00000000000 */
[----:B------:R-:W-:-:S00]  /*07c0*/  NOP ;  /* 0x0000000000007918 */ /* 0x000fc00000000000 */
[----:B------:R-:W-:-:S00]  /*07d0*/  NOP ;  /* 0x0000000000007918 */ /* 0x000fc00000000000 */
[----:B------:R-:W-:-:S00]  /*07e0*/  NOP ;  /* 0x0000000000007918 */ /* 0x000fc00000000000 */
[----:B------:R-:W-:-:S00]  /*07f0*/  NOP ;  /* 0x0000000000007918 */ /* 0x000fc00000000000 */
.L_x_3:


//--------------------- .nv.shared._Z13GPUGameOfLifePiii --------------------------
	.section	.nv.shared._Z13GPUGameOfLifePiii,"aw",@nobits
	.sectionflags	@""
	.align	4
.nv.shared._Z13GPUGameOfLifePiii:
	.zero		1424


//--------------------- .nv.shared.reserved.0     --------------------------
	.section	.nv.shared.reserved.0,"aw",@nobits
	.weak		__nv_reservedSMEM_offset_0_alias
	.size		__nv_reservedSMEM_offset_0_alias, 0, 64
	.other		__nv_reservedSMEM_offset_0_alias,@"STO_CUDA_RESERVED_SHARED STV_DEFAULT"
__nv_reservedSMEM_offset_0_alias:
	.zero		0
	.zero		64


//--------------------- .nv.constant0._Z13GPUGameOfLifePiii --------------------------
	.section	.nv.constant0._Z13GPUGameOfLifePiii,"a",@progbits
	.sectionflags	@""
	.align	4
.nv.constant0._Z13GPUGameOfLifePiii:
	.zero		912


//--------------------- SYMBOLS --------------------------

	.type		.nv.reservedSmem.offset0,@object
	.size		.nv.reservedSmem.offset0,0x4
	.type		.nv.reservedSmem.cap,@object
	.size		.nv.reservedSmem.cap,0x4
